	.headerflags	@"EF_CUDA_TEXMODE_UNIFIED EF_CUDA_64BIT_ADDRESS EF_CUDA_ACCELERATORS EF_CUDA_SM90 EF_CUDA_VIRTUAL_SM(EF_CUDA_SM90)"
	.elftype	@"ET_EXEC"


//--------------------- .nv.info                  --------------------------
	.section	.nv.info,"",@"SHT_CUDA_INFO"
	.align	4


	//----- nvinfo : EIATTR_REGCOUNT
	.align		4
        /*0000*/ 	.byte	0x04, 0x2f
        /*0002*/ 	.short	(.L_3 - .L_2)
	.align		4
.L_2:
        /*0004*/ 	.word	index@(triton_poi_fused__native_batch_norm_legit_no_training_convolution_relu_threshold_backward_35)
        /*0008*/ 	.word	0x00000020


	//----- nvinfo : EIATTR_MIN_STACK_SIZE
	.align		4
.L_3:
        /*000c*/ 	.byte	0x04, 0x12
        /*000e*/ 	.short	(.L_5 - .L_4)
	.align		4
.L_4:
        /*0010*/ 	.word	index@(triton_poi_fused__native_batch_norm_legit_no_training_convolution_relu_threshold_backward_35)
        /*0014*/ 	.word	0x00000000


	//----- nvinfo : EIATTR_FRAME_SIZE
	.align		4
.L_5:
        /*0018*/ 	.byte	0x04, 0x11
        /*001a*/ 	.short	(.L_7 - .L_6)
	.align		4
.L_6:
        /*001c*/ 	.word	index@(triton_poi_fused__native_batch_norm_legit_no_training_convolution_relu_threshold_backward_35)
        /*0020*/ 	.word	0x00000000


	//----- nvinfo : EIATTR_MIN_STACK_SIZE
	.align		4
.L_7:
        /*0024*/ 	.byte	0x04, 0x12
        /*0026*/ 	.short	(.L_9 - .L_8)
	.align		4
.L_8:
        /*0028*/ 	.word	index@(triton_poi_fused__native_batch_norm_legit_no_training_convolution_relu_threshold_backward_35)
        /*002c*/ 	.word	0x00000000
.L_9:


//--------------------- .nv.info.triton_poi_fused__native_batch_norm_legit_no_training_convolution_relu_threshold_backward_35 --------------------------
	.section	.nv.info.triton_poi_fused__native_batch_norm_legit_no_training_convolution_relu_threshold_backward_35,"",@"SHT_CUDA_INFO"
	.sectionflags	@""
	.align	4


	//----- nvinfo : EIATTR_CUDA_API_VERSION
	.align		4
        /*0000*/ 	.byte	0x04, 0x37
        /*0002*/ 	.short	(.L_11 - .L_10)
.L_10:
        /*0004*/ 	.word	0x0000007c


	//----- nvinfo : EIATTR_KPARAM_INFO
	.align		4
.L_11:
        /*0008*/ 	.byte	0x04, 0x17
        /*000a*/ 	.short	(.L_13 - .L_12)
.L_12:
        /*000c*/ 	.word	0x00000000
        /*0010*/ 	.short	0x0008
        /*0012*/ 	.short	0x0040
        /*0014*/ 	.byte	0x00, 0xf0, 0x11, 0x00


	//----- nvinfo : EIATTR_KPARAM_INFO
	.align		4
.L_13:
        /*0018*/ 	.byte	0x04, 0x17
        /*001a*/ 	.short	(.L_15 - .L_14)
.L_14:
        /*001c*/ 	.word	0x00000000
        /*0020*/ 	.short	0x0007
        /*0022*/ 	.short	0x0038
        /*0024*/ 	.byte	0x00, 0xf4, 0x21, 0x00


	//----- nvinfo : EIATTR_KPARAM_INFO
	.align		4
.L_15:
        /*0028*/ 	.byte	0x04, 0x17
        /*002a*/ 	.short	(.L_17 - .L_16)
.L_16:
        /*002c*/ 	.word	0x00000000
        /*0030*/ 	.short	0x0006
        /*0032*/ 	.short	0x0030
        /*0034*/ 	.byte	0x00, 0xf4, 0x21, 0x00


	//----- nvinfo : EIATTR_KPARAM_INFO
	.align		4
.L_17:
        /*0038*/ 	.byte	0x04, 0x17
        /*003a*/ 	.short	(.L_19 - .L_18)
.L_18:
        /*003c*/ 	.word	0x00000000
        /*0040*/ 	.short	0x0005
        /*0042*/ 	.short	0x0028
        /*0044*/ 	.byte	0x00, 0xf4, 0x21, 0x00


	//----- nvinfo : EIATTR_KPARAM_INFO
	.align		4
.L_19:
        /*0048*/ 	.byte	0x04, 0x17
        /*004a*/ 	.short	(.L_21 - .L_20)
.L_20:
        /*004c*/ 	.word	0x00000000
        /*0050*/ 	.short	0x0004
        /*0052*/ 	.short	0x0020
        /*0054*/ 	.byte	0x00, 0xf4, 0x21, 0x00


	//----- nvinfo : EIATTR_KPARAM_INFO
	.align		4
.L_21:
        /*0058*/ 	.byte	0x04, 0x17
        /*005a*/ 	.short	(.L_23 - .L_22)
.L_22:
        /*005c*/ 	.word	0x00000000
        /*0060*/ 	.short	0x0003
        /*0062*/ 	.short	0x0018
        /*0064*/ 	.byte	0x00, 0xf4, 0x21, 0x00


	//----- nvinfo : EIATTR_KPARAM_INFO
	.align		4
.L_23:
        /*0068*/ 	.byte	0x04, 0x17
        /*006a*/ 	.short	(.L_25 - .L_24)
.L_24:
        /*006c*/ 	.word	0x00000000
        /*0070*/ 	.short	0x0002
        /*0072*/ 	.short	0x0010
        /*0074*/ 	.byte	0x00, 0xf4, 0x21, 0x00


	//----- nvinfo : EIATTR_KPARAM_INFO
	.align		4
.L_25:
        /*0078*/ 	.byte	0x04, 0x17
        /*007a*/ 	.short	(.L_27 - .L_26)
.L_26:
        /*007c*/ 	.word	0x00000000
        /*0080*/ 	.short	0x0001
        /*0082*/ 	.short	0x0008
        /*0084*/ 	.byte	0x00, 0xf4, 0x21, 0x00


	//----- nvinfo : EIATTR_KPARAM_INFO
	.align		4
.L_27:
        /*0088*/ 	.byte	0x04, 0x17
        /*008a*/ 	.short	(.L_29 - .L_28)
.L_28:
        /*008c*/ 	.word	0x00000000
        /*0090*/ 	.short	0x0000
        /*0092*/ 	.short	0x0000
        /*0094*/ 	.byte	0x00, 0xf4, 0x21, 0x00


	//----- nvinfo : EIATTR_SPARSE_MMA_MASK
	.align		4
.L_29:
        /*0098*/ 	.byte	0x03, 0x50
        /*009a*/ 	.short	0x0000


	//----- nvinfo : EIATTR_MAXREG_COUNT
	.align		4
        /*009c*/ 	.byte	0x03, 0x1b
        /*009e*/ 	.short	0x00ff


	//----- nvinfo : EIATTR_EXIT_INSTR_OFFSETS
	.align		4
        /*00a0*/ 	.byte	0x04, 0x1c
        /*00a2*/ 	.short	(.L_31 - .L_30)


	//   ....[0]....
.L_30:
        /*00a4*/ 	.word	0x000009a0


	//----- nvinfo : EIATTR_REQNTID
	.align		4
.L_31:
        /*00a8*/ 	.byte	0x04, 0x10
        /*00aa*/ 	.short	(.L_33 - .L_32)
.L_32:
        /*00ac*/ 	.word	0x00000080
        /*00b0*/ 	.word	0x00000001
        /*00b4*/ 	.word	0x00000001


	//----- nvinfo : EIATTR_CBANK_PARAM_SIZE
	.align		4
.L_33:
        /*00b8*/ 	.byte	0x03, 0x19
        /*00ba*/ 	.short	0x0044


	//----- nvinfo : EIATTR_PARAM_CBANK
	.align		4
        /*00bc*/ 	.byte	0x04, 0x0a
        /*00be*/ 	.short	(.L_35 - .L_34)
	.align		4
.L_34:
        /*00c0*/ 	.word	index@(.nv.constant0.triton_poi_fused__native_batch_norm_legit_no_training_convolution_relu_threshold_backward_35)
        /*00c4*/ 	.short	0x0210
        /*00c6*/ 	.short	0x0044


	//----- nvinfo : EIATTR_SW_WAR
	.align		4
.L_35:
        /*00c8*/ 	.byte	0x04, 0x36
        /*00ca*/ 	.short	(.L_37 - .L_36)
.L_36:
        /*00cc*/ 	.word	0x00000008
.L_37:


//--------------------- .nv.callgraph             --------------------------
	.section	.nv.callgraph,"",@"SHT_CUDA_CALLGRAPH"
	.align	4
	.sectionentsize	8
	.align		4
        /*0000*/ 	.word	0x00000000
	.align		4
        /*0004*/ 	.word	0xffffffff
	.align		4
        /*0008*/ 	.word	0x00000000
	.align		4
        /*000c*/ 	.word	0xfffffffe
	.align		4
        /*0010*/ 	.word	0x00000000
	.align		4
        /*0014*/ 	.word	0xfffffffd
	.align		4
        /*0018*/ 	.word	0x00000000
	.align		4
        /*001c*/ 	.word	0xfffffffc


//--------------------- .nv.constant4             --------------------------
	.section	.nv.constant4,"a",@progbits
	.align	8
	.align		8
.nv.constant4:
        /*0000*/ 	.dword	_$_str
	.align		8
        /*0008*/ 	.dword	_$_str_$_2


//--------------------- .text.triton_poi_fused__native_batch_norm_legit_no_training_convolution_relu_threshold_backward_35 --------------------------
	.section	.text.triton_poi_fused__native_batch_norm_legit_no_training_convolution_relu_threshold_backward_35,"ax",@progbits
	.sectionflags	@"SHF_BARRIERS=1"
	.align	128
        .global         triton_poi_fused__native_batch_norm_legit_no_training_convolution_relu_threshold_backward_35
        .type           triton_poi_fused__native_batch_norm_legit_no_training_convolution_relu_threshold_backward_35,@function
        .size           triton_poi_fused__native_batch_norm_legit_no_training_convolution_relu_threshold_backward_35,(.L_x_1 - triton_poi_fused__native_batch_norm_legit_no_training_convolution_relu_threshold_backward_35)
        .other          triton_poi_fused__native_batch_norm_legit_no_training_convolution_relu_threshold_backward_35,@"STO_CUDA_ENTRY STV_DEFAULT"
triton_poi_fused__native_batch_norm_legit_no_training_convolution_relu_threshold_backward_35:
.text.triton_poi_fused__native_batch_norm_legit_no_training_convolution_relu_threshold_backward_35:
[----:B------:R-:W-:Y:S01]  /*0000*/  LDC R1, c[0x0][0x28] ;  /* 0x00000a00ff017b82 */ /* 0x000fe20000000800 */
[----:B------:R-:W1:Y:S07]  /*0010*/  S2R R16, SR_TID.X ;  /* 0x0000000000107919 */ /* 0x000e6e0000002100 */
[----:B------:R-:W2:Y:S01]  /*0020*/  LDC.64 R12, c[0x0][0x228] ;  /* 0x00008a00ff0c7b82 */ /* 0x000ea20000000a00 */
[----:B------:R-:W-:Y:S01]  /*0030*/  ULDC.64 UR6, c[0x0][0x208] ;  /* 0x0000820000067ab9 */ /* 0x000fe20000000a00 */
[----:B------:R-:W3:Y:S06]  /*0040*/  S2R R0, SR_CTAID.X ;  /* 0x0000000000007919 */ /* 0x000eec0000002500 */
[----:B------:R-:W4:Y:S08]  /*0050*/  LDC.64 R22, c[0x0][0x210] ;  /* 0x00008400ff167b82 */ /* 0x000f300000000a00 */
[----:B------:R-:W5:Y:S08]  /*0060*/  LDC.64 R28, c[0x0][0x218] ;  /* 0x00008600ff1c7b82 */ /* 0x000f700000000a00 */
[----:B------:R-:W2:Y:S08]  /*0070*/  LDC.64 R24, c[0x0][0x220] ;  /* 0x00008800ff187b82 */ /* 0x000eb00000000a00 */
[----:B------:R-:W5:Y:S01]  /*0080*/  LDC.64 R14, c[0x0][0x230] ;  /* 0x00008c00ff0e7b82 */ /* 0x000f620000000a00 */
[----:B-1----:R-:W-:-:S07]  /*0090*/  IMAD.SHL.U32 R2, R16, 0x8, RZ ;  /* 0x0000000810027824 */ /* 0x002fce00078e00ff */
[----:B------:R-:W1:Y:S01]  /*00a0*/  S2UR UR5, SR_CgaCtaId ;  /* 0x00000000000579c3 */ /* 0x000e620000008800 */
[----:B---3--:R-:W-:Y:S01]  /*00b0*/  IMAD.SHL.U32 R19, R0, 0x400, RZ ;  /* 0x0000040000137824 */ /* 0x008fe200078e00ff */
[----:B------:R-:W-:Y:S01]  /*00c0*/  SHF.R.S32.HI R3, RZ, 0x15, R0 ;  /* 0x00000015ff037819 */ /* 0x000fe20000011400 */
[----:B------:R-:W-:Y:S01]  /*00d0*/  UMOV UR4, 0x400 ;  /* 0x0000040000047882 */ /* 0x000fe20000000000 */
[----:B------:R-:W-:Y:S01]  /*00e0*/  LOP3.LUT R2, R2, 0x3f8, RZ, 0xc0, !PT ;  /* 0x000003f802027812 */ /* 0x000fe200078ec0ff */
[----:B------:R-:W-:Y:S01]  /*00f0*/  ULDC.64 UR8, c[0x0][0x248] ;  /* 0x0000920000087ab9 */ /* 0x000fe20000000a00 */
[----:B------:R-:W-:Y:S02]  /*0100*/  SGXT R3, R3, 0x1 ;  /* 0x000000010303781a */ /* 0x000fe40000000200 */
[----:B------:R-:W-:-:S04]  /*0110*/  LOP3.LUT R0, R19, R2, RZ, 0xfc, !PT ;  /* 0x0000000213007212 */ /* 0x000fc800078efcff */
[----:B------:R-:W-:-:S04]  /*0120*/  LEA.HI R3, R3, R0, RZ, 0x8 ;  /* 0x0000000003037211 */ /* 0x000fc800078f40ff */
[----:B------:R-:W-:-:S04]  /*0130*/  SHF.R.S32.HI R3, RZ, 0x8, R3 ;  /* 0x00000008ff037819 */ /* 0x000fc80000011403 */
[----:B------:R-:W-:-:S04]  /*0140*/  LEA.HI R4, R3, R3, RZ, 0x8 ;  /* 0x0000000303047211 */ /* 0x000fc800078f40ff */
[----:B------:R-:W-:-:S05]  /*0150*/  LOP3.LUT R4, R4, 0xffffff00, RZ, 0xc0, !PT ;  /* 0xffffff0004047812 */ /* 0x000fca00078ec0ff */
[----:B------:R-:W-:-:S04]  /*0160*/  IMAD.IADD R17, R3, 0x1, -R4 ;  /* 0x0000000103117824 */ /* 0x000fc800078e0a04 */
[----:B--2---:R-:W-:-:S05]  /*0170*/  IMAD.WIDE R12, R17, 0x4, R12 ;  /* 0x00000004110c7825 */ /* 0x004fca00078e020c */
[----:B------:R2:W3:Y:S01]  /*0180*/  LDG.E.EL R21, desc[UR6][R12.64] ;  /* 0x000000060c157981 */ /* 0x0004e2000c2e1900 */
[----:B----4-:R-:W-:-:S04]  /*0190*/  IMAD.WIDE R26, R0, 0x4, R22 ;  /* 0x00000004001a7825 */ /* 0x010fc800078e0216 */
[C---:B-----5:R-:W-:Y:S01]  /*01a0*/  IMAD.WIDE R28, R17.reuse, 0x4, R28 ;  /* 0x00000004111c7825 */ /* 0x060fe200078e021c */
[----:B------:R-:W4:Y:S04]  /*01b0*/  LDG.E.128 R4, desc[UR6][R26.64] ;  /* 0x000000061a047981 */ /* 0x000f28000c1e1d00 */
[----:B------:R5:W4:Y:S01]  /*01c0*/  LDG.E.EL R3, desc[UR6][R28.64] ;  /* 0x000000061c037981 */ /* 0x000b22000c2e1900 */
[C---:B0-----:R-:W-:Y:S01]  /*01d0*/  IMAD.WIDE R24, R17.reuse, 0x4, R24 ;  /* 0x0000000411187825 */ /* 0x041fe200078e0218 */
[----:B--2---:R-:W0:Y:S02]  /*01e0*/  LDC.64 R12, c[0x0][0x238] ;  /* 0x00008e00ff0c7b82 */ /* 0x004e240000000a00 */
[----:B------:R-:W2:Y:S04]  /*01f0*/  LDG.E.128 R8, desc[UR6][R26.64+0x10] ;  /* 0x000010061a087981 */ /* 0x000ea8000c1e1d00 */
[----:B------:R0:W2:Y:S01]  /*0200*/  LDG.E.EL R20, desc[UR6][R24.64] ;  /* 0x0000000618147981 */ /* 0x0000a2000c2e1900 */
[----:B------:R-:W-:-:S04]  /*0210*/  IMAD.WIDE R14, R17, 0x4, R14 ;  /* 0x00000004110e7825 */ /* 0x000fc800078e020e */
[----:B0-----:R-:W-:Y:S02]  /*0220*/  IMAD.WIDE R12, R17, 0x4, R12 ;  /* 0x00000004110c7825 */ /* 0x001fe400078e020c */
[----:B------:R-:W2:Y:S04]  /*0230*/  LDG.E.EL R17, desc[UR6][R14.64] ;  /* 0x000000060e117981 */ /* 0x000ea8000c2e1900 */
[----:B------:R0:W2:Y:S01]  /*0240*/  LDG.E.EL R18, desc[UR6][R12.64] ;  /* 0x000000060c127981 */ /* 0x0000a2000c2e1900 */
[----:B-1----:R-:W-:Y:S01]  /*0250*/  UPRMT UR4, UR5, 0x654, UR4 ;  /* 0x0000065405047896 */ /* 0x002fe20008000004 */
[----:B------:R-:W-:Y:S01]  /*0260*/  IMAD.SHL.U32 R16, R16, 0x4, RZ ;  /* 0x0000000410107824 */ /* 0x000fe200078e00ff */
[----:B-----5:R-:W-:Y:S01]  /*0270*/  SHF.R.S32.HI R28, RZ, 0x1f, R19 ;  /* 0x0000001fff1c7819 */ /* 0x020fe20000011413 */
[----:B------:R-:W-:-:S03]  /*0280*/  IMAD.MOV.U32 R25, RZ, RZ, 0x3e800000 ;  /* 0x3e800000ff197424 */ /* 0x000fc600078e00ff */
[----:B------:R-:W-:Y:S02]  /*0290*/  LEA R2, R2, UR4, 0x2 ;  /* 0x0000000402027c11 */ /* 0x000fe4000f8e10ff */
[----:B------:R-:W-:Y:S01]  /*02a0*/  LOP3.LUT R16, R16, 0x1fc, RZ, 0xc0, !PT ;  /* 0x000001fc10107812 */ /* 0x000fe200078ec0ff */
[----:B---3--:R-:W-:-:S06]  /*02b0*/  FADD R21, R21, 9.9999997473787516356e-06 ;  /* 0x3727c5ac15157421 */ /* 0x008fcc0000000000 */
[----:B------:R-:W1:Y:S01]  /*02c0*/  MUFU.SQRT R21, R21 ;  /* 0x0000001500157308 */ /* 0x000e620000002000 */
[--C-:B----4-:R-:W-:Y:S01]  /*02d0*/  FADD R4, R4, R3.reuse ;  /* 0x0000000304047221 */ /* 0x110fe20000000000 */
[--C-:B------:R-:W-:Y:S01]  /*02e0*/  FADD R5, R5, R3.reuse ;  /* 0x0000000305057221 */ /* 0x100fe20000000000 */
[--C-:B------:R-:W-:Y:S01]  /*02f0*/  FADD R6, R6, R3.reuse ;  /* 0x0000000306067221 */ /* 0x100fe20000000000 */
[--C-:B------:R-:W-:Y:S01]  /*0300*/  FADD R7, R7, R3.reuse ;  /* 0x0000000307077221 */ /* 0x100fe20000000000 */
[--C-:B--2---:R-:W-:Y:S01]  /*0310*/  FADD R8, R8, R3.reuse ;  /* 0x0000000308087221 */ /* 0x104fe20000000000 */
[--C-:B------:R-:W-:Y:S01]  /*0320*/  FADD R9, R9, R3.reuse ;  /* 0x0000000309097221 */ /* 0x100fe20000000000 */
[--C-:B------:R-:W-:Y:S01]  /*0330*/  FADD R10, R10, R3.reuse ;  /* 0x000000030a0a7221 */ /* 0x100fe20000000000 */
[----:B------:R-:W-:Y:S01]  /*0340*/  FADD R11, R11, R3 ;  /* 0x000000030b0b7221 */ /* 0x000fe20000000000 */
[----:B------:R-:W-:Y:S01]  /*0350*/  STS.128 [R2], R4 ;  /* 0x0000000402007388 */ /* 0x000fe20000000c00 */
[----:B------:R-:W-:Y:S01]  /*0360*/  LEA R3, R16, UR4, 0x2 ;  /* 0x0000000410037c11 */ /* 0x000fe2000f8e10ff */
[C---:B------:R-:W-:Y:S01]  /*0370*/  FADD R27, -R20.reuse, R5 ;  /* 0x00000005141b7221 */ /* 0x040fe20000000100 */
[C---:B-1----:R-:W-:Y:S01]  /*0380*/  FSETP.GT.AND P0, PT, R21.reuse, 8.50705917302346158658e+37, PT ;  /* 0x7e8000001500780b */ /* 0x042fe20003f04000 */
[----:B------:R1:W-:Y:S01]  /*0390*/  STS.128 [R2+0x10], R8 ;  /* 0x0000100802007388 */ /* 0x0003e20000000c00 */
[----:B------:R-:W-:Y:S01]  /*03a0*/  FSETP.GEU.AND P1, PT, R21, 1.175494350822287508e-38, PT ;  /* 0x008000001500780b */ /* 0x000fe20003f2e000 */
[C---:B------:R-:W-:Y:S01]  /*03b0*/  FADD R29, -R20.reuse, R6 ;  /* 0x00000006141d7221 */ /* 0x040fe20000000100 */
[----:B------:R-:W-:Y:S01]  /*03c0*/  FSEL R25, R25, 1, P0 ;  /* 0x3f80000019197808 */ /* 0x000fe20000000000 */
[----:B------:R-:W-:Y:S01]  /*03d0*/  BAR.SYNC.DEFER_BLOCKING 0x0 ;  /* 0x0000000000007b1d */ /* 0x000fe20000010000 */
[----:B------:R-:W-:Y:S01]  /*03e0*/  FADD R26, -R20, R7 ;  /* 0x00000007141a7221 */ /* 0x000fe20000000100 */
[----:B------:R-:W-:-:S04]  /*03f0*/  LOP3.LUT R16, R19, R16, RZ, 0xfc, !PT ;  /* 0x0000001013107212 */ /* 0x000fc800078efcff */
[----:B------:R-:W-:Y:S01]  /*0400*/  ULDC.64 UR4, c[0x0][0x210] ;  /* 0x0000840000047ab9 */ /* 0x000fe20000000a00 */
[C---:B------:R-:W-:Y:S02]  /*0410*/  IMAD.SHL.U32 R19, R16.reuse, 0x4, RZ ;  /* 0x0000000410137824 */ /* 0x040fe400078e00ff */
[----:B------:R-:W-:Y:S01]  /*0420*/  @P0 FMUL R21, R21, 0.25 ;  /* 0x3e80000015150820 */ /* 0x000fe20000400000 */
[----:B------:R-:W-:-:S04]  /*0430*/  IMAD.WIDE R22, R16, 0x4, R22 ;  /* 0x0000000410167825 */ /* 0x000fc800078e0216 */
[----:B------:R-:W-:Y:S01]  /*0440*/  @!P1 FMUL R25, R25, 16777216 ;  /* 0x4b80000019199820 */ /* 0x000fe20000400000 */
[----:B------:R-:W-:Y:S01]  /*0450*/  SHF.L.U64.HI R28, R16, 0x2, R28 ;  /* 0x00000002101c7819 */ /* 0x000fe2000001021c */
[----:B------:R-:W-:Y:S01]  /*0460*/  @!P1 FMUL R21, R21, 16777216 ;  /* 0x4b80000015159820 */ /* 0x000fe20000400000 */
[C---:B-1----:R-:W-:Y:S01]  /*0470*/  FADD R8, -R20.reuse, R8 ;  /* 0x0000000814087221 */ /* 0x042fe20000000100 */
[C---:B------:R-:W-:Y:S01]  /*0480*/  FADD R9, -R20.reuse, R9 ;  /* 0x0000000914097221 */ /* 0x040fe20000000100 */
[C---:B------:R-:W-:Y:S01]  /*0490*/  FADD R11, -R20.reuse, R11 ;  /* 0x0000000b140b7221 */ /* 0x040fe20000000100 */
[----:B------:R1:W2:Y:S01]  /*04a0*/  MUFU.RCP R24, R21 ;  /* 0x0000001500187308 */ /* 0x0002a20000001000 */
[----:B0-----:R-:W0:Y:S01]  /*04b0*/  LDS.128 R12, [R3] ;  /* 0x00000000030c7984 */ /* 0x001e220000000c00 */
[----:B-1----:R-:W-:Y:S01]  /*04c0*/  FADD R21, -R20, R10 ;  /* 0x0000000a14157221 */ /* 0x002fe20000000100 */
[----:B--2---:R-:W-:Y:S01]  /*04d0*/  FMUL R24, R24, R25 ;  /* 0x0000001918187220 */ /* 0x004fe20000400000 */
[----:B------:R-:W-:Y:S01]  /*04e0*/  FADD R25, -R20, R4 ;  /* 0x0000000414197221 */ /* 0x000fe20000000100 */
[----:B------:R-:W-:Y:S01]  /*04f0*/  IADD3 R20, P0, R19, UR4, RZ ;  /* 0x0000000413147c10 */ /* 0x000fe2000ff1e0ff */
[----:B------:R-:W1:Y:S01]  /*0500*/  LDS.128 R4, [R3+0x800] ;  /* 0x0008000003047984 */ /* 0x000e620000000c00 */
[C---:B------:R-:W-:Y:S01]  /*0510*/  FMUL R10, R24.reuse, R29 ;  /* 0x0000001d180a7220 */ /* 0x040fe20000400000 */
[C---:B------:R-:W-:Y:S01]  /*0520*/  FMUL R29, R24.reuse, R21 ;  /* 0x00000015181d7220 */ /* 0x040fe20000400000 */
[C---:B------:R-:W-:Y:S01]  /*0530*/  FMUL R21, R24.reuse, R8 ;  /* 0x0000000818157220 */ /* 0x040fe20000400000 */
[C---:B------:R-:W-:Y:S01]  /*0540*/  FMUL R25, R24.reuse, R25 ;  /* 0x0000001918197220 */ /* 0x040fe20000400000 */
[C---:B------:R-:W-:Y:S01]  /*0550*/  FMUL R27, R24.reuse, R27 ;  /* 0x0000001b181b7220 */ /* 0x040fe20000400000 */
[C---:B------:R-:W-:Y:S01]  /*0560*/  FMUL R26, R24.reuse, R26 ;  /* 0x0000001a181a7220 */ /* 0x040fe20000400000 */
[----:B------:R-:W-:Y:S01]  /*0570*/  FMUL R9, R24, R9 ;  /* 0x0000000918097220 */ /* 0x000fe20000400000 */
[C-C-:B------:R-:W-:Y:S01]  /*0580*/  FFMA R25, R17.reuse, R25, R18.reuse ;  /* 0x0000001911197223 */ /* 0x140fe20000000012 */
[C-C-:B------:R-:W-:Y:S01]  /*0590*/  FFMA R10, R17.reuse, R10, R18.reuse ;  /* 0x0000000a110a7223 */ /* 0x140fe20000000012 */
[C-C-:B------:R-:W-:Y:S01]  /*05a0*/  FFMA R27, R17.reuse, R27, R18.reuse ;  /* 0x0000001b111b7223 */ /* 0x140fe20000000012 */
[----:B------:R-:W-:-:S02]  /*05b0*/  FFMA R29, R17, R29, R18 ;  /* 0x0000001d111d7223 */ /* 0x000fc40000000012 */
[----:B------:R-:W-:Y:S02]  /*05c0*/  FSETP.GEU.AND P6, PT, R25, RZ, PT ;  /* 0x000000ff1900720b */ /* 0x000fe40003fce000 */
[----:B------:R-:W-:Y:S02]  /*05d0*/  FSETP.GEU.AND P5, PT, R27, RZ, PT ;  /* 0x000000ff1b00720b */ /* 0x000fe40003fae000 */
[----:B------:R-:W-:Y:S02]  /*05e0*/  FSEL R8, R25, RZ, P6 ;  /* 0x000000ff19087208 */ /* 0x000fe40003000000 */
[----:B------:R-:W-:-:S04]  /*05f0*/  FSETP.GEU.AND P4, PT, R10, RZ, PT ;  /* 0x000000ff0a00720b */ /* 0x000fc80003f8e000 */
[----:B------:R-:W-:Y:S01]  /*0600*/  FSEL R10, R10, RZ, P4 ;  /* 0x000000ff0a0a7208 */ /* 0x000fe20002000000 */
[----:B0-----:R0:W-:Y:S02]  /*0610*/  STG.E.128 desc[UR6][R22.64], R12 ;  /* 0x0000000c16007986 */ /* 0x0011e4000c101d06 */
[C-C-:B0-----:R-:W-:Y:S01]  /*0620*/  FFMA R12, R17.reuse, R21, R18.reuse ;  /* 0x00000015110c7223 */ /* 0x141fe20000000012 */
[----:B------:R-:W-:Y:S01]  /*0630*/  IADD3.X R21, R28, UR5, RZ, P0, !PT ;  /* 0x000000051c157c10 */ /* 0x000fe200087fe4ff */
[----:B------:R-:W-:Y:S01]  /*0640*/  FMUL R15, R24, R11 ;  /* 0x0000000b180f7220 */ /* 0x000fe20000400000 */
[C-C-:B------:R-:W-:Y:S01]  /*0650*/  FFMA R11, R17.reuse, R26, R18.reuse ;  /* 0x0000001a110b7223 */ /* 0x140fe20000000012 */
[C-C-:B------:R-:W-:Y:S01]  /*0660*/  FFMA R13, R17.reuse, R9, R18.reuse ;  /* 0x00000009110d7223 */ /* 0x140fe20000000012 */
[----:B------:R-:W-:Y:S01]  /*0670*/  FSETP.GEU.AND P2, PT, R12, RZ, PT ;  /* 0x000000ff0c00720b */ /* 0x000fe20003f4e000 */
[----:B-1----:R0:W-:Y:S01]  /*0680*/  STG.E.128 desc[UR6][R20.64+0x800], R4 ;  /* 0x0008000414007986 */ /* 0x0021e2000c101d06 */
[----:B------:R-:W-:Y:S01]  /*0690*/  FFMA R15, R17, R15, R18 ;  /* 0x0000000f110f7223 */ /* 0x000fe20000000012 */
[----:B------:R-:W-:Y:S01]  /*06a0*/  FSETP.GEU.AND P3, PT, R11, RZ, PT ;  /* 0x000000ff0b00720b */ /* 0x000fe20003f6e000 */
[----:B------:R-:W-:Y:S01]  /*06b0*/  ULDC.64 UR4, c[0x0][0x240] ;  /* 0x0000900000047ab9 */ /* 0x000fe20000000a00 */
[----:B------:R-:W-:Y:S01]  /*06c0*/  BAR.SYNC.DEFER_BLOCKING 0x0 ;  /* 0x0000000000007b1d */ /* 0x000fe20000010000 */
[----:B------:R-:W-:-:S02]  /*06d0*/  FSETP.GEU.AND P1, PT, R13, RZ, PT ;  /* 0x000000ff0d00720b */ /* 0x000fc40003f2e000 */
[----:B------:R-:W-:Y:S02]  /*06e0*/  FSETP.GEU.AND P0, PT, R29, RZ, PT ;  /* 0x000000ff1d00720b */ /* 0x000fe40003f0e000 */
[----:B------:R-:W-:Y:S02]  /*06f0*/  FSETP.GEU.AND P6, PT, R15, RZ, PT ;  /* 0x000000ff0f00720b */ /* 0x000fe40003fce000 */
[----:B------:R-:W-:Y:S02]  /*0700*/  FSEL R9, R27, RZ, P5 ;  /* 0x000000ff1b097208 */ /* 0x000fe40002800000 */
[----:B------:R-:W-:Y:S02]  /*0710*/  FSEL R11, R11, RZ, P3 ;  /* 0x000000ff0b0b7208 */ /* 0x000fe40001800000 */
[----:B------:R-:W-:Y:S02]  /*0720*/  FSEL R12, R12, RZ, P2 ;  /* 0x000000ff0c0c7208 */ /* 0x000fe40001000000 */
[----:B------:R-:W-:Y:S01]  /*0730*/  FSEL R13, R13, RZ, P1 ;  /* 0x000000ff0d0d7208 */ /* 0x000fe20000800000 */
[----:B0-----:R-:W0:Y:S01]  /*0740*/  LDC.64 R4, c[0x0][0x240] ;  /* 0x00009000ff047b82 */ /* 0x001e220000000a00 */
[----:B------:R-:W-:-:S02]  /*0750*/  FSEL R14, R29, RZ, P0 ;  /* 0x000000ff1d0e7208 */ /* 0x000fc40000000000 */
[----:B------:R-:W-:Y:S02]  /*0760*/  FSEL R15, R15, RZ, P6 ;  /* 0x000000ff0f0f7208 */ /* 0x000fe40003000000 */
[----:B------:R-:W-:Y:S02]  /*0770*/  FSETP.GTU.AND P2, PT, R10, RZ, PT ;  /* 0x000000ff0a00720b */ /* 0x000fe40003f4c000 */
[----:B------:R-:W-:Y:S02]  /*0780*/  FSETP.GTU.AND P0, PT, R8, RZ, PT ;  /* 0x000000ff0800720b */ /* 0x000fe40003f0c000 */
[----:B------:R-:W-:Y:S01]  /*0790*/  SEL R7, RZ, 0x1, P2 ;  /* 0x00000001ff077807 */ /* 0x000fe20001000000 */
[----:B------:R1:W-:Y:S01]  /*07a0*/  STS.128 [R2], R8 ;  /* 0x0000000802007388 */ /* 0x0003e20000000c00 */
[----:B------:R-:W-:Y:S02]  /*07b0*/  FSETP.GTU.AND P1, PT, R9, RZ, PT ;  /* 0x000000ff0900720b */ /* 0x000fe40003f2c000 */
[----:B------:R-:W-:Y:S01]  /*07c0*/  FSETP.GTU.AND P4, PT, R14, RZ, PT ;  /* 0x000000ff0e00720b */ /* 0x000fe20003f8c000 */
[----:B------:R2:W-:Y:S01]  /*07d0*/  STS.128 [R2+0x10], R12 ;  /* 0x0000100c02007388 */ /* 0x0005e20000000c00 */
[----:B------:R-:W-:Y:S01]  /*07e0*/  BAR.SYNC.DEFER_BLOCKING 0x0 ;  /* 0x0000000000007b1d */ /* 0x000fe20000010000 */
[----:B------:R-:W-:-:S02]  /*07f0*/  FSETP.GTU.AND P2, PT, R15, RZ, PT ;  /* 0x000000ff0f00720b */ /* 0x000fc40003f4c000 */
[----:B------:R-:W-:Y:S02]  /*0800*/  FSETP.GTU.AND P3, PT, R11, RZ, PT ;  /* 0x000000ff0b00720b */ /* 0x000fe40003f6c000 */
[----:B------:R-:W-:Y:S01]  /*0810*/  SEL R6, RZ, 0x1, P4 ;  /* 0x00000001ff067807 */ /* 0x000fe20002000000 */
[----:B0-----:R-:W-:Y:S01]  /*0820*/  IMAD.WIDE R4, R16, 0x4, R4 ;  /* 0x0000000410047825 */ /* 0x001fe200078e0204 */
[----:B-1----:R-:W-:Y:S02]  /*0830*/  SEL R9, RZ, 0x1, P1 ;  /* 0x00000001ff097807 */ /* 0x002fe40000800000 */
[----:B------:R-:W-:Y:S02]  /*0840*/  FSETP.GTU.AND P1, PT, R13, RZ, PT ;  /* 0x000000ff0d00720b */ /* 0x000fe40003f2c000 */
[----:B--2---:R-:W-:Y:S02]  /*0850*/  SEL R2, RZ, 0x1, P0 ;  /* 0x00000001ff027807 */ /* 0x004fe40000000000 */
[----:B------:R-:W-:-:S02]  /*0860*/  FSETP.GTU.AND P0, PT, R12, RZ, PT ;  /* 0x000000ff0c00720b */ /* 0x000fc40003f0c000 */
[----:B------:R-:W-:Y:S02]  /*0870*/  SEL R8, RZ, 0x1, P3 ;  /* 0x00000001ff087807 */ /* 0x000fe40001800000 */
[----:B------:R-:W-:Y:S02]  /*0880*/  SEL R12, RZ, 0x1, P0 ;  /* 0x00000001ff0c7807 */ /* 0x000fe40000000000 */
[----:B------:R-:W-:Y:S02]  /*0890*/  PRMT R9, R2, 0x3340, R9 ;  /* 0x0000334002097816 */ /* 0x000fe40000000009 */
[----:B------:R-:W-:Y:S01]  /*08a0*/  PRMT R8, R7, 0x3340, R8 ;  /* 0x0000334007087816 */ /* 0x000fe20000000008 */
[----:B------:R-:W0:Y:S01]  /*08b0*/  LDS.128 R20, [R3] ;  /* 0x0000000003147984 */ /* 0x000e220000000c00 */
[----:B------:R-:W-:Y:S02]  /*08c0*/  IADD3 R2, P0, R19, UR4, RZ ;  /* 0x0000000413027c10 */ /* 0x000fe4000ff1e0ff */
[----:B------:R-:W-:Y:S01]  /*08d0*/  PRMT R8, R9, 0x5410, R8 ;  /* 0x0000541009087816 */ /* 0x000fe20000000008 */
[----:B------:R1:W2:Y:S02]  /*08e0*/  LDS.128 R24, [R3+0x800] ;  /* 0x0008000003187984 */ /* 0x0002a40000000c00 */
[----:B-1----:R-:W-:-:S04]  /*08f0*/  SEL R3, RZ, 0x1, P2 ;  /* 0x00000001ff037807 */ /* 0x002fc80001000000 */
[----:B------:R-:W-:Y:S02]  /*0900*/  PRMT R10, R6, 0x3340, R3 ;  /* 0x00003340060a7816 */ /* 0x000fe40000000003 */
[----:B------:R-:W-:Y:S02]  /*0910*/  SEL R3, RZ, 0x1, P1 ;  /* 0x00000001ff037807 */ /* 0x000fe40000800000 */
[----:B------:R-:W-:Y:S02]  /*0920*/  IADD3 R6, P1, R0, UR8, RZ ;  /* 0x0000000800067c10 */ /* 0x000fe4000ff3e0ff */
[----:B------:R-:W-:Y:S02]  /*0930*/  PRMT R11, R12, 0x3340, R3 ;  /* 0x000033400c0b7816 */ /* 0x000fe40000000003 */
[----:B------:R-:W-:Y:S02]  /*0940*/  IADD3.X R3, R28, UR5, RZ, P0, !PT ;  /* 0x000000051c037c10 */ /* 0x000fe400087fe4ff */
[----:B------:R-:W-:-:S02]  /*0950*/  LEA.HI.X.SX32 R7, R0, UR9, 0x1, P1 ;  /* 0x0000000900077c11 */ /* 0x000fc400088f0eff */
[----:B------:R-:W-:Y:S01]  /*0960*/  PRMT R9, R11, 0x5410, R10 ;  /* 0x000054100b097816 */ /* 0x000fe2000000000a */
[----:B0-----:R-:W-:Y:S04]  /*0970*/  STG.E.128 desc[UR6][R4.64], R20 ;  /* 0x0000001404007986 */ /* 0x001fe8000c101d06 */
[----:B--2---:R-:W-:Y:S04]  /*0980*/  STG.E.128 desc[UR6][R2.64+0x800], R24 ;  /* 0x0008001802007986 */ /* 0x004fe8000c101d06 */
[----:B------:R-:W-:Y:S01]  /*0990*/  STG.E.64 desc[UR6][R6.64], R8 ;  /* 0x0000000806007986 */ /* 0x000fe2000c101b06 */
[----:B------:R-:W-:Y:S05]  /*09a0*/  EXIT ;  /* 0x000000000000794d */ /* 0x000fea0003800000 */
.L_x_0:
[----:B------:R-:W-:-:S00]  /*09b0*/  BRA `(.L_x_0) ;  /* 0xfffffffc00fc7947 */ /* 0x000fc0000383ffff */
[----:B------:R-:W-:-:S00]  /*09c0*/  NOP ;  /* 0x0000000000007918 */ /* 0x000fc00000000000 */
        /* <DEDUP_REMOVED lines=11> */
.L_x_1:


//--------------------- .nv.global.init           --------------------------
	.section	.nv.global.init,"aw",@progbits
.nv.global.init:
	.type		_$_str,@object
	.size		_$_str,(_$_str_$_2 - _$_str)
_$_str:
        /*0000*/ 	.byte	0x5f, 0x5f, 0x43, 0x55, 0x44, 0x41, 0x5f, 0x46, 0x54, 0x5a, 0x00
	.type		_$_str_$_2,@object
	.size		_$_str_$_2,(.L_1 - _$_str_$_2)
_$_str_$_2:
        /*000b*/ 	.byte	0x5f, 0x5f, 0x43, 0x55, 0x44, 0x41, 0x5f, 0x50, 0x52, 0x45, 0x43, 0x5f, 0x53, 0x51, 0x52, 0x54
        /*001b*/ 	.byte	0x00
.L_1:


//--------------------- .nv.shared.triton_poi_fused__native_batch_norm_legit_no_training_convolution_relu_threshold_backward_35 --------------------------
	.section	.nv.shared.triton_poi_fused__native_batch_norm_legit_no_training_convolution_relu_threshold_backward_35,"aw",@nobits
	.sectionflags	@""
	.align	16
	.zero		1024


//--------------------- .nv.constant0.triton_poi_fused__native_batch_norm_legit_no_training_convolution_relu_threshold_backward_35 --------------------------
	.section	.nv.constant0.triton_poi_fused__native_batch_norm_legit_no_training_convolution_relu_threshold_backward_35,"a",@progbits
	.sectionflags	@""
	.align	4
.nv.constant0.triton_poi_fused__native_batch_norm_legit_no_training_convolution_relu_threshold_backward_35:
	.zero		596
